//
// Generated by NVIDIA NVVM Compiler
//
// Compiler Build ID: CL-36424714
// Cuda compilation tools, release 13.0, V13.0.88
// Based on NVVM 20.0.0
//

.version 9.0
.target sm_100
.address_size 64

	// .globl	rgbToGreyscale

.visible .entry rgbToGreyscale(
	.param .u64 .ptr .align 1 rgbToGreyscale_param_0,
	.param .u64 .ptr .align 1 rgbToGreyscale_param_1,
	.param .u32 rgbToGreyscale_param_2
)
{
	.reg .pred 	%p<2>;
	.reg .b16 	%rs<4>;
	.reg .b32 	%r<7>;
	.reg .b32 	%f<7>;
	.reg .b64 	%rd<9>;

	ld.param.u64 	%rd1, [rgbToGreyscale_param_0];
	ld.param.u64 	%rd2, [rgbToGreyscale_param_1];
	ld.param.u32 	%r2, [rgbToGreyscale_param_2];
	mov.u32 	%r3, %ctaid.x;
	mov.u32 	%r4, %ntid.x;
	mov.u32 	%r5, %tid.x;
	mad.lo.s32 	%r1, %r3, %r4, %r5;
	setp.gt.s32 	%p1, %r1, %r2;
	@%p1 bra 	$L__BB0_2;
	cvta.to.global.u64 	%rd3, %rd1;
	cvta.to.global.u64 	%rd4, %rd2;
	cvt.s64.s32 	%rd5, %r1;
	mul.wide.s32 	%rd6, %r1, 3;
	add.s64 	%rd7, %rd3, %rd6;
	ld.global.u8 	%rs1, [%rd7];
	ld.global.u8 	%rs2, [%rd7+1];
	ld.global.u8 	%rs3, [%rd7+2];
	cvt.rn.f32.u16 	%f1, %rs1;
	cvt.rn.f32.u16 	%f2, %rs2;
	cvt.rn.f32.u16 	%f3, %rs3;
	mul.f32 	%f4, %f2, 0f3F1645A2;
	fma.rn.f32 	%f5, %f1, 0f3E991687, %f4;
	fma.rn.f32 	%f6, %f3, 0f3DE978D5, %f5;
	cvt.rzi.u32.f32 	%r6, %f6;
	add.s64 	%rd8, %rd4, %rd5;
	st.global.u8 	[%rd8], %r6;
$L__BB0_2:
	ret;

}
	// .globl	incrementNaive
.visible .entry incrementNaive(
	.param .u64 .ptr .align 1 incrementNaive_param_0,
	.param .u32 incrementNaive_param_1
)
{
	.reg .b32 	%r<9>;
	.reg .b64 	%rd<5>;

	ld.param.u64 	%rd1, [incrementNaive_param_0];
	ld.param.u32 	%r1, [incrementNaive_param_1];
	cvta.to.global.u64 	%rd2, %rd1;
	mov.u32 	%r2, %ctaid.x;
	mov.u32 	%r3, %ntid.x;
	mov.u32 	%r4, %tid.x;
	mad.lo.s32 	%r5, %r2, %r3, %r4;
	rem.s32 	%r6, %r5, %r1;
	mul.wide.s32 	%rd3, %r6, 4;
	add.s64 	%rd4, %rd2, %rd3;
	ld.global.u32 	%r7, [%rd4];
	add.s32 	%r8, %r7, 1;
	st.global.u32 	[%rd4], %r8;
	ret;

}
	// .globl	incrementAtomic
.visible .entry incrementAtomic(
	.param .u64 .ptr .align 1 incrementAtomic_param_0,
	.param .u32 incrementAtomic_param_1
)
{
	.reg .b32 	%r<8>;
	.reg .b64 	%rd<5>;

	ld.param.u64 	%rd1, [incrementAtomic_param_0];
	ld.param.u32 	%r1, [incrementAtomic_param_1];
	cvta.to.global.u64 	%rd2, %rd1;
	mov.u32 	%r2, %ctaid.x;
	mov.u32 	%r3, %ntid.x;
	mov.u32 	%r4, %tid.x;
	mad.lo.s32 	%r5, %r2, %r3, %r4;
	rem.s32 	%r6, %r5, %r1;
	mul.wide.s32 	%rd3, %r6, 4;
	add.s64 	%rd4, %rd2, %rd3;
	atom.global.add.u32 	%r7, [%rd4], 1;
	ret;

}


// ===== COMPILED SASS (sm_100) =====

	.target	sm_100

	.elftype	@"ET_EXEC"


//--------------------- .note.nv.tkinfo           --------------------------
	.section	.note.nv.tkinfo,"",@"SHT_NOTE"
	.sectionflags	@"SHF_NOTE_NV_TKINFO"
	.tkinfo
        /*0018*/ 	.word	0x00000002
        /*0030*/ 	.string	""
        /*0030*/ 	.string	"ptxas"
        /*0030*/ 	.string	"Cuda compilation tools, release 13.0, V13.0.88"
        /*0030*/ 	.string	"Build cuda_13.0.r13.0/compiler.36424714_0"
        /*0030*/ 	.string	"-arch sm_100 -m 64 "



//--------------------- .note.nv.cuinfo           --------------------------
	.section	.note.nv.cuinfo,"",@"SHT_NOTE"
	.sectionflags	@"SHF_NOTE_NV_CUINFO"
        /*0018*/ 	.short	0x0002
        /*001a*/ 	.short	0x0064
        /*001c*/ 	.short	0x0082
	.zero		2


//--------------------- .nv.info                  --------------------------
	.section	.nv.info,"",@"SHT_CUDA_INFO"
	.align	4


	//----- nvinfo : EIATTR_REGCOUNT
	.align		4
        /*0000*/ 	.byte	0x04, 0x2f
        /*0002*/ 	.short	(.L_1 - .L_0)
	.align		4
.L_0:
        /*0004*/ 	.word	index@(rgbToGreyscale)
        /*0008*/ 	.word	0x0000000a


	//----- nvinfo : EIATTR_FRAME_SIZE
	.align		4
.L_1:
        /*000c*/ 	.byte	0x04, 0x11
        /*000e*/ 	.short	(.L_3 - .L_2)
	.align		4
.L_2:
        /*0010*/ 	.word	index@(rgbToGreyscale)
        /*0014*/ 	.word	0x00000000


	//----- nvinfo : EIATTR_REGCOUNT
	.align		4
.L_3:
        /*0018*/ 	.byte	0x04, 0x2f
        /*001a*/ 	.short	(.L_5 - .L_4)
	.align		4
.L_4:
        /*001c*/ 	.word	index@(incrementNaive)
        /*0020*/ 	.word	0x0000000b


	//----- nvinfo : EIATTR_FRAME_SIZE
	.align		4
.L_5:
        /*0024*/ 	.byte	0x04, 0x11
        /*0026*/ 	.short	(.L_7 - .L_6)
	.align		4
.L_6:
        /*0028*/ 	.word	index@(incrementNaive)
        /*002c*/ 	.word	0x00000000


	//----- nvinfo : EIATTR_REGCOUNT
	.align		4
.L_7:
        /*0030*/ 	.byte	0x04, 0x2f
        /*0032*/ 	.short	(.L_9 - .L_8)
	.align		4
.L_8:
        /*0034*/ 	.word	index@(incrementAtomic)
        /*0038*/ 	.word	0x0000000b


	//----- nvinfo : EIATTR_FRAME_SIZE
	.align		4
.L_9:
        /*003c*/ 	.byte	0x04, 0x11
        /*003e*/ 	.short	(.L_11 - .L_10)
	.align		4
.L_10:
        /*0040*/ 	.word	index@(incrementAtomic)
        /*0044*/ 	.word	0x00000000


	//----- nvinfo : EIATTR_MIN_STACK_SIZE
	.align		4
.L_11:
        /*0048*/ 	.byte	0x04, 0x12
        /*004a*/ 	.short	(.L_13 - .L_12)
	.align		4
.L_12:
        /*004c*/ 	.word	index@(incrementAtomic)
        /*0050*/ 	.word	0x00000000


	//----- nvinfo : EIATTR_MIN_STACK_SIZE
	.align		4
.L_13:
        /*0054*/ 	.byte	0x04, 0x12
        /*0056*/ 	.short	(.L_15 - .L_14)
	.align		4
.L_14:
        /*0058*/ 	.word	index@(incrementNaive)
        /*005c*/ 	.word	0x00000000


	//----- nvinfo : EIATTR_MIN_STACK_SIZE
	.align		4
.L_15:
        /*0060*/ 	.byte	0x04, 0x12
        /*0062*/ 	.short	(.L_17 - .L_16)
	.align		4
.L_16:
        /*0064*/ 	.word	index@(rgbToGreyscale)
        /*0068*/ 	.word	0x00000000
.L_17:


//--------------------- .nv.compat                --------------------------
	.section	.nv.compat,"",@"SHT_CUDA_COMPAT_INFO"
	.align	4
        /*0000*/ 	.byte	0x02, 0x09, 0x00, 0x00, 0x02, 0x02, 0x01, 0x00, 0x02, 0x05, 0x05, 0x00, 0x03, 0x07, 0x01, 0x01
        /*0010*/ 	.byte	0x02, 0x03, 0x00, 0x00, 0x02, 0x06, 0x01, 0x00, 0x04, 0x0b, 0x08, 0x00, 0x09, 0x00, 0x00, 0x00
        /*0020*/ 	.byte	0x00, 0x00, 0x00, 0x00


//--------------------- .nv.info.incrementAtomic  --------------------------
	.section	.nv.info.incrementAtomic,"",@"SHT_CUDA_INFO"
	.sectionflags	@""
	.align	4


	//----- nvinfo : EIATTR_CUDA_API_VERSION
	.align		4
        /*0000*/ 	.byte	0x04, 0x37
        /*0002*/ 	.short	(.L_19 - .L_18)
.L_18:
        /*0004*/ 	.word	0x00000082


	//----- nvinfo : EIATTR_KPARAM_INFO
	.align		4
.L_19:
        /*0008*/ 	.byte	0x04, 0x17
        /*000a*/ 	.short	(.L_21 - .L_20)
.L_20:
        /*000c*/ 	.word	0x00000000
        /*0010*/ 	.short	0x0001
        /*0012*/ 	.short	0x0008
        /*0014*/ 	.byte	0x00, 0xf0, 0x11, 0x00


	//----- nvinfo : EIATTR_KPARAM_INFO
	.align		4
.L_21:
        /*0018*/ 	.byte	0x04, 0x17
        /*001a*/ 	.short	(.L_23 - .L_22)
.L_22:
        /*001c*/ 	.word	0x00000000
        /*0020*/ 	.short	0x0000
        /*0022*/ 	.short	0x0000
        /*0024*/ 	.byte	0x00, 0xf5, 0x21, 0x00


	//----- nvinfo : EIATTR_SPARSE_MMA_MASK
	.align		4
.L_23:
        /*0028*/ 	.byte	0x03, 0x50
        /*002a*/ 	.short	0x0000


	//----- nvinfo : EIATTR_MAXREG_COUNT
	.align		4
        /*002c*/ 	.byte	0x03, 0x1b
        /*002e*/ 	.short	0x00ff


	//----- nvinfo : EIATTR_MERCURY_ISA_VERSION
	.align		4
        /*0030*/ 	.byte	0x03, 0x5f
        /*0032*/ 	.short	0x0101


	//----- nvinfo : EIATTR_VRC_CTA_INIT_COUNT
	.align		4
        /*0034*/ 	.byte	0x02, 0x4a
	.zero		1
	.zero		1


	//----- nvinfo : EIATTR_EXIT_INSTR_OFFSETS
	.align		4
        /*0038*/ 	.byte	0x04, 0x1c
        /*003a*/ 	.short	(.L_25 - .L_24)


	//   ....[0]....
.L_24:
        /*003c*/ 	.word	0x00000200


	//----- nvinfo : EIATTR_CBANK_PARAM_SIZE
	.align		4
.L_25:
        /*0040*/ 	.byte	0x03, 0x19
        /*0042*/ 	.short	0x000c


	//----- nvinfo : EIATTR_PARAM_CBANK
	.align		4
        /*0044*/ 	.byte	0x04, 0x0a
        /*0046*/ 	.short	(.L_27 - .L_26)
	.align		4
.L_26:
        /*0048*/ 	.word	index@(.nv.constant0.incrementAtomic)
        /*004c*/ 	.short	0x0380
        /*004e*/ 	.short	0x000c


	//----- nvinfo : EIATTR_SW_WAR
	.align		4
.L_27:
        /*0050*/ 	.byte	0x04, 0x36
        /*0052*/ 	.short	(.L_29 - .L_28)
.L_28:
        /*0054*/ 	.word	0x00000008
.L_29:


//--------------------- .nv.info.incrementNaive   --------------------------
	.section	.nv.info.incrementNaive,"",@"SHT_CUDA_INFO"
	.sectionflags	@""
	.align	4


	//----- nvinfo : EIATTR_CUDA_API_VERSION
	.align		4
        /*0000*/ 	.byte	0x04, 0x37
        /*0002*/ 	.short	(.L_31 - .L_30)
.L_30:
        /*0004*/ 	.word	0x00000082


	//----- nvinfo : EIATTR_KPARAM_INFO
	.align		4
.L_31:
        /*0008*/ 	.byte	0x04, 0x17
        /*000a*/ 	.short	(.L_33 - .L_32)
.L_32:
        /*000c*/ 	.word	0x00000000
        /*0010*/ 	.short	0x0001
        /*0012*/ 	.short	0x0008
        /*0014*/ 	.byte	0x00, 0xf0, 0x11, 0x00


	//----- nvinfo : EIATTR_KPARAM_INFO
	.align		4
.L_33:
        /*0018*/ 	.byte	0x04, 0x17
        /*001a*/ 	.short	(.L_35 - .L_34)
.L_34:
        /*001c*/ 	.word	0x00000000
        /*0020*/ 	.short	0x0000
        /*0022*/ 	.short	0x0000
        /*0024*/ 	.byte	0x00, 0xf5, 0x21, 0x00


	//----- nvinfo : EIATTR_SPARSE_MMA_MASK
	.align		4
.L_35:
        /*0028*/ 	.byte	0x03, 0x50
        /*002a*/ 	.short	0x0000


	//----- nvinfo : EIATTR_MAXREG_COUNT
	.align		4
        /*002c*/ 	.byte	0x03, 0x1b
        /*002e*/ 	.short	0x00ff


	//----- nvinfo : EIATTR_MERCURY_ISA_VERSION
	.align		4
        /*0030*/ 	.byte	0x03, 0x5f
        /*0032*/ 	.short	0x0101


	//----- nvinfo : EIATTR_VRC_CTA_INIT_COUNT
	.align		4
        /*0034*/ 	.byte	0x02, 0x4a
	.zero		1
	.zero		1


	//----- nvinfo : EIATTR_EXIT_INSTR_OFFSETS
	.align		4
        /*0038*/ 	.byte	0x04, 0x1c
        /*003a*/ 	.short	(.L_37 - .L_36)


	//   ....[0]....
.L_36:
        /*003c*/ 	.word	0x00000210


	//----- nvinfo : EIATTR_CBANK_PARAM_SIZE
	.align		4
.L_37:
        /*0040*/ 	.byte	0x03, 0x19
        /*0042*/ 	.short	0x000c


	//----- nvinfo : EIATTR_PARAM_CBANK
	.align		4
        /*0044*/ 	.byte	0x04, 0x0a
        /*0046*/ 	.short	(.L_39 - .L_38)
	.align		4
.L_38:
        /*0048*/ 	.word	index@(.nv.constant0.incrementNaive)
        /*004c*/ 	.short	0x0380
        /*004e*/ 	.short	0x000c


	//----- nvinfo : EIATTR_SW_WAR
	.align		4
.L_39:
        /*0050*/ 	.byte	0x04, 0x36
        /*0052*/ 	.short	(.L_41 - .L_40)
.L_40:
        /*0054*/ 	.word	0x00000008
.L_41:


//--------------------- .nv.info.rgbToGreyscale   --------------------------
	.section	.nv.info.rgbToGreyscale,"",@"SHT_CUDA_INFO"
	.sectionflags	@""
	.align	4


	//----- nvinfo : EIATTR_CUDA_API_VERSION
	.align		4
        /*0000*/ 	.byte	0x04, 0x37
        /*0002*/ 	.short	(.L_43 - .L_42)
.L_42:
        /*0004*/ 	.word	0x00000082


	//----- nvinfo : EIATTR_KPARAM_INFO
	.align		4
.L_43:
        /*0008*/ 	.byte	0x04, 0x17
        /*000a*/ 	.short	(.L_45 - .L_44)
.L_44:
        /*000c*/ 	.word	0x00000000
        /*0010*/ 	.short	0x0002
        /*0012*/ 	.short	0x0010
        /*0014*/ 	.byte	0x00, 0xf0, 0x11, 0x00


	//----- nvinfo : EIATTR_KPARAM_INFO
	.align		4
.L_45:
        /*0018*/ 	.byte	0x04, 0x17
        /*001a*/ 	.short	(.L_47 - .L_46)
.L_46:
        /*001c*/ 	.word	0x00000000
        /*0020*/ 	.short	0x0001
        /*0022*/ 	.short	0x0008
        /*0024*/ 	.byte	0x00, 0xf5, 0x21, 0x00


	//----- nvinfo : EIATTR_KPARAM_INFO
	.align		4
.L_47:
        /*0028*/ 	.byte	0x04, 0x17
        /*002a*/ 	.short	(.L_49 - .L_48)
.L_48:
        /*002c*/ 	.word	0x00000000
        /*0030*/ 	.short	0x0000
        /*0032*/ 	.short	0x0000
        /*0034*/ 	.byte	0x00, 0xf5, 0x21, 0x00


	//----- nvinfo : EIATTR_SPARSE_MMA_MASK
	.align		4
.L_49:
        /*0038*/ 	.byte	0x03, 0x50
        /*003a*/ 	.short	0x0000


	//----- nvinfo : EIATTR_MAXREG_COUNT
	.align		4
        /*003c*/ 	.byte	0x03, 0x1b
        /*003e*/ 	.short	0x00ff


	//----- nvinfo : EIATTR_MERCURY_ISA_VERSION
	.align		4
        /*0040*/ 	.byte	0x03, 0x5f
        /*0042*/ 	.short	0x0101


	//----- nvinfo : EIATTR_VRC_CTA_INIT_COUNT
	.align		4
        /*0044*/ 	.byte	0x02, 0x4a
	.zero		1
	.zero		1


	//----- nvinfo : EIATTR_EXIT_INSTR_OFFSETS
	.align		4
        /*0048*/ 	.byte	0x04, 0x1c
        /*004a*/ 	.short	(.L_51 - .L_50)


	//   ....[0]....
.L_50:
        /*004c*/ 	.word	0x00000070


	//   ....[1]....
        /*0050*/ 	.word	0x00000190


	//----- nvinfo : EIATTR_CBANK_PARAM_SIZE
	.align		4
.L_51:
        /*0054*/ 	.byte	0x03, 0x19
        /*0056*/ 	.short	0x0014


	//----- nvinfo : EIATTR_PARAM_CBANK
	.align		4
        /*0058*/ 	.byte	0x04, 0x0a
        /*005a*/ 	.short	(.L_53 - .L_52)
	.align		4
.L_52:
        /*005c*/ 	.word	index@(.nv.constant0.rgbToGreyscale)
        /*0060*/ 	.short	0x0380
        /*0062*/ 	.short	0x0014


	//----- nvinfo : EIATTR_SW_WAR
	.align		4
.L_53:
        /*0064*/ 	.byte	0x04, 0x36
        /*0066*/ 	.short	(.L_55 - .L_54)
.L_54:
        /*0068*/ 	.word	0x00000008
.L_55:


//--------------------- .nv.callgraph             --------------------------
	.section	.nv.callgraph,"",@"SHT_CUDA_CALLGRAPH"
	.align	4
	.sectionentsize	8
	.align		4
        /*0000*/ 	.word	0x00000000
	.align		4
        /*0004*/ 	.word	0xffffffff
	.align		4
        /*0008*/ 	.word	0x00000000
	.align		4
        /*000c*/ 	.word	0xfffffffe
	.align		4
        /*0010*/ 	.word	0x00000000
	.align		4
        /*0014*/ 	.word	0xfffffffd
	.align		4
        /*0018*/ 	.word	0x00000000
	.align		4
        /*001c*/ 	.word	0xfffffffc


//--------------------- .text.incrementAtomic     --------------------------
	.section	.text.incrementAtomic,"ax",@progbits
	.align	128
        .global         incrementAtomic
        .type           incrementAtomic,@function
        .size           incrementAtomic,(.L_x_3 - incrementAtomic)
        .other          incrementAtomic,@"STO_CUDA_ENTRY STV_DEFAULT"
incrementAtomic:
.text.incrementAtomic:
[----:B------:R-:W-:Y:S08]  /*0000*/  LDC R1, c[0x0][0x37c] ;  /* 0x0000df00ff017b82 */ /* 0x000ff00000000800 */
[----:B------:R-:W0:Y:S01]  /*0010*/  LDC R8, c[0x0][0x388] ;  /* 0x0000e200ff087b82 */ /* 0x000e220000000800 */
[----:B------:R-:W1:Y:S07]  /*0020*/  S2R R5, SR_TID.X ;  /* 0x0000000000057919 */ /* 0x000e6e0000002100 */
[----:B------:R-:W1:Y:S08]  /*0030*/  S2UR UR4, SR_CTAID.X ;  /* 0x00000000000479c3 */ /* 0x000e700000002500 */
[----:B------:R-:W1:Y:S01]  /*0040*/  LDC R0, c[0x0][0x360] ;  /* 0x0000d800ff007b82 */ /* 0x000e620000000800 */
[----:B0-----:R-:W-:-:S04]  /*0050*/  IABS R7, R8 ;  /* 0x0000000800077213 */ /* 0x001fc80000000000 */
[----:B------:R-:W0:Y:S01]  /*0060*/  I2F.RP R4, R7 ;  /* 0x0000000700047306 */ /* 0x000e220000209400 */
[----:B-1----:R-:W-:Y:S01]  /*0070*/  IMAD R0, R0, UR4, R5 ;  /* 0x0000000400007c24 */ /* 0x002fe2000f8e0205 */
[----:B------:R-:W1:Y:S06]  /*0080*/  LDCU.64 UR4, c[0x0][0x358] ;  /* 0x00006b00ff0477ac */ /* 0x000e6c0008000a00 */
[----:B0-----:R-:W0:Y:S01]  /*0090*/  MUFU.RCP R4, R4 ;  /* 0x0000000400047308 */ /* 0x001e220000001000 */
[----:B------:R-:W-:Y:S01]  /*00a0*/  ISETP.GE.AND P2, PT, R0, RZ, PT ;  /* 0x000000ff0000720c */ /* 0x000fe20003f46270 */
[----:B0-----:R-:W-:Y:S01]  /*00b0*/  VIADD R2, R4, 0xffffffe ;  /* 0x0ffffffe04027836 */ /* 0x001fe20000000000 */
[----:B------:R-:W-:-:S05]  /*00c0*/  IABS R4, R0 ;  /* 0x0000000000047213 */ /* 0x000fca0000000000 */
[----:B------:R0:W2:Y:S02]  /*00d0*/  F2I.FTZ.U32.TRUNC.NTZ R3, R2 ;  /* 0x0000000200037305 */ /* 0x0000a4000021f000 */
[----:B0-----:R-:W-:Y:S02]  /*00e0*/  HFMA2 R2, -RZ, RZ, 0, 0 ;  /* 0x00000000ff027431 */ /* 0x001fe400000001ff */
[----:B--2---:R-:W-:-:S04]  /*00f0*/  IMAD.MOV R6, RZ, RZ, -R3 ;  /* 0x000000ffff067224 */ /* 0x004fc800078e0a03 */
[----:B------:R-:W-:-:S04]  /*0100*/  IMAD R5, R6, R7, RZ ;  /* 0x0000000706057224 */ /* 0x000fc800078e02ff */
[----:B------:R-:W-:Y:S01]  /*0110*/  IMAD.HI.U32 R3, R3, R5, R2 ;  /* 0x0000000503037227 */ /* 0x000fe200078e0002 */
[----:B------:R-:W-:-:S05]  /*0120*/  MOV R5, 0x1 ;  /* 0x0000000100057802 */ /* 0x000fca0000000f00 */
[----:B------:R-:W-:-:S04]  /*0130*/  IMAD.HI.U32 R3, R3, R4, RZ ;  /* 0x0000000403037227 */ /* 0x000fc800078e00ff */
[----:B------:R-:W-:-:S04]  /*0140*/  IMAD.MOV R3, RZ, RZ, -R3 ;  /* 0x000000ffff037224 */ /* 0x000fc800078e0a03 */
[C---:B------:R-:W-:Y:S02]  /*0150*/  IMAD R4, R7.reuse, R3, R4 ;  /* 0x0000000307047224 */ /* 0x040fe400078e0204 */
[----:B------:R-:W0:Y:S03]  /*0160*/  LDC.64 R2, c[0x0][0x380] ;  /* 0x0000e000ff027b82 */ /* 0x000e260000000a00 */
[----:B------:R-:W-:-:S13]  /*0170*/  ISETP.GT.U32.AND P0, PT, R7, R4, PT ;  /* 0x000000040700720c */ /* 0x000fda0003f04070 */
[----:B------:R-:W-:Y:S02]  /*0180*/  @!P0 IADD3 R4, PT, PT, R4, -R7, RZ ;  /* 0x8000000704048210 */ /* 0x000fe40007ffe0ff */
[----:B------:R-:W-:Y:S02]  /*0190*/  ISETP.NE.AND P0, PT, R8, RZ, PT ;  /* 0x000000ff0800720c */ /* 0x000fe40003f05270 */
[----:B------:R-:W-:-:S13]  /*01a0*/  ISETP.GT.U32.AND P1, PT, R7, R4, PT ;  /* 0x000000040700720c */ /* 0x000fda0003f24070 */
[----:B------:R-:W-:-:S05]  /*01b0*/  @!P1 IMAD.IADD R4, R4, 0x1, -R7 ;  /* 0x0000000104049824 */ /* 0x000fca00078e0a07 */
[----:B------:R-:W-:Y:S02]  /*01c0*/  @!P2 IADD3 R4, PT, PT, -R4, RZ, RZ ;  /* 0x000000ff0404a210 */ /* 0x000fe40007ffe1ff */
[----:B------:R-:W-:-:S05]  /*01d0*/  @!P0 LOP3.LUT R4, RZ, R8, RZ, 0x33, !PT ;  /* 0x00000008ff048212 */ /* 0x000fca00078e33ff */
[----:B0-----:R-:W-:-:S05]  /*01e0*/  IMAD.WIDE R2, R4, 0x4, R2 ;  /* 0x0000000404027825 */ /* 0x001fca00078e0202 */
[----:B-1----:R-:W-:Y:S01]  /*01f0*/  REDG.E.ADD.STRONG.GPU desc[UR4][R2.64], R5 ;  /* 0x000000050200798e */ /* 0x002fe2000c12e104 */
[----:B------:R-:W-:Y:S05]  /*0200*/  EXIT ;  /* 0x000000000000794d */ /* 0x000fea0003800000 */
.L_x_0:
[----:B------:R-:W-:-:S00]  /*0210*/  BRA `(.L_x_0) ;  /* 0xfffffffc00fc7947 */ /* 0x000fc0000383ffff */
[----:B------:R-:W-:-:S00]  /*0220*/  NOP ;  /* 0x0000000000007918 */ /* 0x000fc00000000000 */
        /* <DEDUP_REMOVED lines=13> */
.L_x_3:


//--------------------- .text.incrementNaive      --------------------------
	.section	.text.incrementNaive,"ax",@progbits
	.align	128
        .global         incrementNaive
        .type           incrementNaive,@function
        .size           incrementNaive,(.L_x_4 - incrementNaive)
        .other          incrementNaive,@"STO_CUDA_ENTRY STV_DEFAULT"
incrementNaive:
.text.incrementNaive:
        /* <DEDUP_REMOVED lines=17> */
[----:B------:R-:W-:-:S06]  /*0110*/  IMAD.HI.U32 R3, R3, R5, R2 ;  /* 0x0000000503037227 */ /* 0x000fcc00078e0002 */
        /* <DEDUP_REMOVED lines=12> */
[----:B-1----:R-:W2:Y:S02]  /*01e0*/  LDG.E R0, desc[UR4][R2.64] ;  /* 0x0000000402007981 */ /* 0x002ea4000c1e1900 */
[----:B--2---:R-:W-:-:S05]  /*01f0*/  IADD3 R5, PT, PT, R0, 0x1, RZ ;  /* 0x0000000100057810 */ /* 0x004fca0007ffe0ff */
[----:B------:R-:W-:Y:S01]  /*0200*/  STG.E desc[UR4][R2.64], R5 ;  /* 0x0000000502007986 */ /* 0x000fe2000c101904 */
[----:B------:R-:W-:Y:S05]  /*0210*/  EXIT ;  /* 0x000000000000794d */ /* 0x000fea0003800000 */
.L_x_1:
        /* <DEDUP_REMOVED lines=14> */
.L_x_4:


//--------------------- .text.rgbToGreyscale      --------------------------
	.section	.text.rgbToGreyscale,"ax",@progbits
	.align	128
        .global         rgbToGreyscale
        .type           rgbToGreyscale,@function
        .size           rgbToGreyscale,(.L_x_5 - rgbToGreyscale)
        .other          rgbToGreyscale,@"STO_CUDA_ENTRY STV_DEFAULT"
rgbToGreyscale:
.text.rgbToGreyscale:
[----:B------:R-:W-:Y:S01]  /*0000*/  LDC R1, c[0x0][0x37c] ;  /* 0x0000df00ff017b82 */ /* 0x000fe20000000800 */
[----:B------:R-:W0:Y:S07]  /*0010*/  S2R R0, SR_TID.X ;  /* 0x0000000000007919 */ /* 0x000e2e0000002100 */
[----:B------:R-:W0:Y:S01]  /*0020*/  S2UR UR4, SR_CTAID.X ;  /* 0x00000000000479c3 */ /* 0x000e220000002500 */
[----:B------:R-:W1:Y:S07]  /*0030*/  LDCU UR5, c[0x0][0x390] ;  /* 0x00007200ff0577ac */ /* 0x000e6e0008000800 */
[----:B------:R-:W0:Y:S02]  /*0040*/  LDC R5, c[0x0][0x360] ;  /* 0x0000d800ff057b82 */ /* 0x000e240000000800 */
[----:B0-----:R-:W-:-:S05]  /*0050*/  IMAD R5, R5, UR4, R0 ;  /* 0x0000000405057c24 */ /* 0x001fca000f8e0200 */
[----:B-1----:R-:W-:-:S13]  /*0060*/  ISETP.GT.AND P0, PT, R5, UR5, PT ;  /* 0x0000000505007c0c */ /* 0x002fda000bf04270 */
[----:B------:R-:W-:Y:S05]  /*0070*/  @P0 EXIT ;  /* 0x000000000000094d */ /* 0x000fea0003800000 */
[----:B------:R-:W0:Y:S01]  /*0080*/  LDC.64 R2, c[0x0][0x380] ;  /* 0x0000e000ff027b82 */ /* 0x000e220000000a00 */
[----:B------:R-:W1:Y:S01]  /*0090*/  LDCU.64 UR4, c[0x0][0x358] ;  /* 0x00006b00ff0477ac */ /* 0x000e620008000a00 */
[----:B------:R-:W2:Y:S01]  /*00a0*/  LDCU.64 UR6, c[0x0][0x388] ;  /* 0x00007100ff0677ac */ /* 0x000ea20008000a00 */
[----:B0-----:R-:W-:-:S05]  /*00b0*/  IMAD.WIDE R2, R5, 0x3, R2 ;  /* 0x0000000305027825 */ /* 0x001fca00078e0202 */
[----:B-1----:R-:W3:Y:S04]  /*00c0*/  LDG.E.U8 R4, desc[UR4][R2.64+0x1] ;  /* 0x0000010402047981 */ /* 0x002ee8000c1e1100 */
[----:B------:R-:W4:Y:S04]  /*00d0*/  LDG.E.U8 R0, desc[UR4][R2.64] ;  /* 0x0000000402007981 */ /* 0x000f28000c1e1100 */
[----:B------:R-:W5:Y:S01]  /*00e0*/  LDG.E.U8 R6, desc[UR4][R2.64+0x2] ;  /* 0x0000020402067981 */ /* 0x000f62000c1e1100 */
[----:B---3--:R-:W-:Y:S02]  /*00f0*/  I2FP.F32.U32 R4, R4 ;  /* 0x0000000400047245 */ /* 0x008fe40000201000 */
[----:B----4-:R-:W-:-:S03]  /*0100*/  I2FP.F32.U32 R0, R0 ;  /* 0x0000000000007245 */ /* 0x010fc60000201000 */
[----:B------:R-:W-:Y:S01]  /*0110*/  FMUL R7, R4, 0.58700001239776611328 ;  /* 0x3f1645a204077820 */ /* 0x000fe20000400000 */
[C---:B--2---:R-:W-:Y:S02]  /*0120*/  IADD3 R4, P0, PT, R5.reuse, UR6, RZ ;  /* 0x0000000605047c10 */ /* 0x044fe4000ff1e0ff */
[----:B-----5:R-:W-:Y:S01]  /*0130*/  I2FP.F32.U32 R6, R6 ;  /* 0x0000000600067245 */ /* 0x020fe20000201000 */
[----:B------:R-:W-:Y:S01]  /*0140*/  FFMA R7, R0, 0.29899999499320983887, R7 ;  /* 0x3e99168700077823 */ /* 0x000fe20000000007 */
[----:B------:R-:W-:-:S03]  /*0150*/  LEA.HI.X.SX32 R5, R5, UR7, 0x1, P0 ;  /* 0x0000000705057c11 */ /* 0x000fc600080f0eff */
[----:B------:R-:W-:-:S04]  /*0160*/  FFMA R6, R6, 0.11400000005960464478, R7 ;  /* 0x3de978d506067823 */ /* 0x000fc80000000007 */
[----:B------:R-:W0:Y:S02]  /*0170*/  F2I.U32.TRUNC.NTZ R7, R6 ;  /* 0x0000000600077305 */ /* 0x000e24000020f000 */
[----:B0-----:R-:W-:Y:S01]  /*0180*/  STG.E.U8 desc[UR4][R4.64], R7 ;  /* 0x0000000704007986 */ /* 0x001fe2000c101104 */
[----:B------:R-:W-:Y:S05]  /*0190*/  EXIT ;  /* 0x000000000000794d */ /* 0x000fea0003800000 */
.L_x_2:
        /* <DEDUP_REMOVED lines=14> */
.L_x_5:


//--------------------- .nv.shared.reserved.0     --------------------------
	.section	.nv.shared.reserved.0,"aw",@nobits
	.weak		__nv_reservedSMEM_offset_0_alias
	.size		__nv_reservedSMEM_offset_0_alias, 0, 64
	.other		__nv_reservedSMEM_offset_0_alias,@"STO_CUDA_RESERVED_SHARED STV_DEFAULT"
__nv_reservedSMEM_offset_0_alias:
	.zero		0
	.zero		64


//--------------------- .nv.constant0.incrementAtomic --------------------------
	.section	.nv.constant0.incrementAtomic,"a",@progbits
	.sectionflags	@""
	.align	4
.nv.constant0.incrementAtomic:
	.zero		908


//--------------------- .nv.constant0.incrementNaive --------------------------
	.section	.nv.constant0.incrementNaive,"a",@progbits
	.sectionflags	@""
	.align	4
.nv.constant0.incrementNaive:
	.zero		908


//--------------------- .nv.constant0.rgbToGreyscale --------------------------
	.section	.nv.constant0.rgbToGreyscale,"a",@progbits
	.sectionflags	@""
	.align	4
.nv.constant0.rgbToGreyscale:
	.zero		916


//--------------------- SYMBOLS --------------------------

	.type		.nv.reservedSmem.offset0,@object
	.size		.nv.reservedSmem.offset0,0x4
